//
// Generated by NVIDIA NVVM Compiler
//
// Compiler Build ID: CL-36424714
// Cuda compilation tools, release 13.0, V13.0.88
// Based on NVVM 20.0.0
//

.version 9.0
.target sm_100
.address_size 64

	// .globl	_Z15sumVectorKernelPfS_S_

.visible .entry _Z15sumVectorKernelPfS_S_(
	.param .u64 .ptr .align 1 _Z15sumVectorKernelPfS_S__param_0,
	.param .u64 .ptr .align 1 _Z15sumVectorKernelPfS_S__param_1,
	.param .u64 .ptr .align 1 _Z15sumVectorKernelPfS_S__param_2
)
{
	.reg .b32 	%r<2>;
	.reg .b32 	%f<4>;
	.reg .b64 	%rd<11>;

	ld.param.u64 	%rd1, [_Z15sumVectorKernelPfS_S__param_0];
	ld.param.u64 	%rd2, [_Z15sumVectorKernelPfS_S__param_1];
	ld.param.u64 	%rd3, [_Z15sumVectorKernelPfS_S__param_2];
	cvta.to.global.u64 	%rd4, %rd3;
	cvta.to.global.u64 	%rd5, %rd2;
	cvta.to.global.u64 	%rd6, %rd1;
	mov.u32 	%r1, %tid.x;
	mul.wide.u32 	%rd7, %r1, 4;
	add.s64 	%rd8, %rd6, %rd7;
	ld.global.f32 	%f1, [%rd8];
	add.s64 	%rd9, %rd5, %rd7;
	ld.global.f32 	%f2, [%rd9];
	add.f32 	%f3, %f1, %f2;
	add.s64 	%rd10, %rd4, %rd7;
	st.global.f32 	[%rd10], %f3;
	ret;

}


// ===== COMPILED SASS (sm_100) =====

	.target	sm_100

	.elftype	@"ET_EXEC"


//--------------------- .note.nv.tkinfo           --------------------------
	.section	.note.nv.tkinfo,"",@"SHT_NOTE"
	.sectionflags	@"SHF_NOTE_NV_TKINFO"
	.tkinfo
        /*0018*/ 	.word	0x00000002
        /*0030*/ 	.string	""
        /*0030*/ 	.string	"ptxas"
        /*0030*/ 	.string	"Cuda compilation tools, release 13.0, V13.0.88"
        /*0030*/ 	.string	"Build cuda_13.0.r13.0/compiler.36424714_0"
        /*0030*/ 	.string	"-arch sm_100 -m 64 "



//--------------------- .note.nv.cuinfo           --------------------------
	.section	.note.nv.cuinfo,"",@"SHT_NOTE"
	.sectionflags	@"SHF_NOTE_NV_CUINFO"
        /*0018*/ 	.short	0x0002
        /*001a*/ 	.short	0x0064
        /*001c*/ 	.short	0x0082
	.zero		2


//--------------------- .nv.info                  --------------------------
	.section	.nv.info,"",@"SHT_CUDA_INFO"
	.align	4


	//----- nvinfo : EIATTR_REGCOUNT
	.align		4
        /*0000*/ 	.byte	0x04, 0x2f
        /*0002*/ 	.short	(.L_1 - .L_0)
	.align		4
.L_0:
        /*0004*/ 	.word	index@(_Z15sumVectorKernelPfS_S_)
        /*0008*/ 	.word	0x0000000c


	//----- nvinfo : EIATTR_FRAME_SIZE
	.align		4
.L_1:
        /*000c*/ 	.byte	0x04, 0x11
        /*000e*/ 	.short	(.L_3 - .L_2)
	.align		4
.L_2:
        /*0010*/ 	.word	index@(_Z15sumVectorKernelPfS_S_)
        /*0014*/ 	.word	0x00000000


	//----- nvinfo : EIATTR_MIN_STACK_SIZE
	.align		4
.L_3:
        /*0018*/ 	.byte	0x04, 0x12
        /*001a*/ 	.short	(.L_5 - .L_4)
	.align		4
.L_4:
        /*001c*/ 	.word	index@(_Z15sumVectorKernelPfS_S_)
        /*0020*/ 	.word	0x00000000
.L_5:


//--------------------- .nv.compat                --------------------------
	.section	.nv.compat,"",@"SHT_CUDA_COMPAT_INFO"
	.align	4
        /*0000*/ 	.byte	0x02, 0x09, 0x00, 0x00, 0x02, 0x02, 0x01, 0x00, 0x02, 0x05, 0x05, 0x00, 0x03, 0x07, 0x01, 0x01
        /*0010*/ 	.byte	0x02, 0x03, 0x00, 0x00, 0x02, 0x06, 0x01, 0x00, 0x04, 0x0b, 0x08, 0x00, 0x09, 0x00, 0x00, 0x00
        /*0020*/ 	.byte	0x00, 0x00, 0x00, 0x00


//--------------------- .nv.info._Z15sumVectorKernelPfS_S_ --------------------------
	.section	.nv.info._Z15sumVectorKernelPfS_S_,"",@"SHT_CUDA_INFO"
	.sectionflags	@""
	.align	4


	//----- nvinfo : EIATTR_CUDA_API_VERSION
	.align		4
        /*0000*/ 	.byte	0x04, 0x37
        /*0002*/ 	.short	(.L_7 - .L_6)
.L_6:
        /*0004*/ 	.word	0x00000082


	//----- nvinfo : EIATTR_KPARAM_INFO
	.align		4
.L_7:
        /*0008*/ 	.byte	0x04, 0x17
        /*000a*/ 	.short	(.L_9 - .L_8)
.L_8:
        /*000c*/ 	.word	0x00000000
        /*0010*/ 	.short	0x0002
        /*0012*/ 	.short	0x0010
        /*0014*/ 	.byte	0x00, 0xf5, 0x21, 0x00


	//----- nvinfo : EIATTR_KPARAM_INFO
	.align		4
.L_9:
        /*0018*/ 	.byte	0x04, 0x17
        /*001a*/ 	.short	(.L_11 - .L_10)
.L_10:
        /*001c*/ 	.word	0x00000000
        /*0020*/ 	.short	0x0001
        /*0022*/ 	.short	0x0008
        /*0024*/ 	.byte	0x00, 0xf5, 0x21, 0x00


	//----- nvinfo : EIATTR_KPARAM_INFO
	.align		4
.L_11:
        /*0028*/ 	.byte	0x04, 0x17
        /*002a*/ 	.short	(.L_13 - .L_12)
.L_12:
        /*002c*/ 	.word	0x00000000
        /*0030*/ 	.short	0x0000
        /*0032*/ 	.short	0x0000
        /*0034*/ 	.byte	0x00, 0xf5, 0x21, 0x00


	//----- nvinfo : EIATTR_SPARSE_MMA_MASK
	.align		4
.L_13:
        /*0038*/ 	.byte	0x03, 0x50
        /*003a*/ 	.short	0x0000


	//----- nvinfo : EIATTR_MAXREG_COUNT
	.align		4
        /*003c*/ 	.byte	0x03, 0x1b
        /*003e*/ 	.short	0x00ff


	//----- nvinfo : EIATTR_MERCURY_ISA_VERSION
	.align		4
        /*0040*/ 	.byte	0x03, 0x5f
        /*0042*/ 	.short	0x0101


	//----- nvinfo : EIATTR_VRC_CTA_INIT_COUNT
	.align		4
        /*0044*/ 	.byte	0x02, 0x4a
	.zero		1
	.zero		1


	//----- nvinfo : EIATTR_EXIT_INSTR_OFFSETS
	.align		4
        /*0048*/ 	.byte	0x04, 0x1c
        /*004a*/ 	.short	(.L_15 - .L_14)


	//   ....[0]....
.L_14:
        /*004c*/ 	.word	0x000000d0


	//----- nvinfo : EIATTR_CBANK_PARAM_SIZE
	.align		4
.L_15:
        /*0050*/ 	.byte	0x03, 0x19
        /*0052*/ 	.short	0x0018


	//----- nvinfo : EIATTR_PARAM_CBANK
	.align		4
        /*0054*/ 	.byte	0x04, 0x0a
        /*0056*/ 	.short	(.L_17 - .L_16)
	.align		4
.L_16:
        /*0058*/ 	.word	index@(.nv.constant0._Z15sumVectorKernelPfS_S_)
        /*005c*/ 	.short	0x0380
        /*005e*/ 	.short	0x0018


	//----- nvinfo : EIATTR_SW_WAR
	.align		4
.L_17:
        /*0060*/ 	.byte	0x04, 0x36
        /*0062*/ 	.short	(.L_19 - .L_18)
.L_18:
        /*0064*/ 	.word	0x00000008
.L_19:


//--------------------- .nv.callgraph             --------------------------
	.section	.nv.callgraph,"",@"SHT_CUDA_CALLGRAPH"
	.align	4
	.sectionentsize	8
	.align		4
        /*0000*/ 	.word	0x00000000
	.align		4
        /*0004*/ 	.word	0xffffffff
	.align		4
        /*0008*/ 	.word	0x00000000
	.align		4
        /*000c*/ 	.word	0xfffffffe
	.align		4
        /*0010*/ 	.word	0x00000000
	.align		4
        /*0014*/ 	.word	0xfffffffd
	.align		4
        /*0018*/ 	.word	0x00000000
	.align		4
        /*001c*/ 	.word	0xfffffffc


//--------------------- .text._Z15sumVectorKernelPfS_S_ --------------------------
	.section	.text._Z15sumVectorKernelPfS_S_,"ax",@progbits
	.align	128
        .global         _Z15sumVectorKernelPfS_S_
        .type           _Z15sumVectorKernelPfS_S_,@function
        .size           _Z15sumVectorKernelPfS_S_,(.L_x_1 - _Z15sumVectorKernelPfS_S_)
        .other          _Z15sumVectorKernelPfS_S_,@"STO_CUDA_ENTRY STV_DEFAULT"
_Z15sumVectorKernelPfS_S_:
.text._Z15sumVectorKernelPfS_S_:
[----:B------:R-:W-:Y:S01]  /*0000*/  LDC R1, c[0x0][0x37c] ;  /* 0x0000df00ff017b82 */ /* 0x000fe20000000800 */
[----:B------:R-:W0:Y:S07]  /*0010*/  S2R R9, SR_TID.X ;  /* 0x0000000000097919 */ /* 0x000e2e0000002100 */
[----:B------:R-:W0:Y:S01]  /*0020*/  LDC.64 R2, c[0x0][0x380] ;  /* 0x0000e000ff027b82 */ /* 0x000e220000000a00 */
[----:B------:R-:W1:Y:S07]  /*0030*/  LDCU.64 UR4, c[0x0][0x358] ;  /* 0x00006b00ff0477ac */ /* 0x000e6e0008000a00 */
[----:B------:R-:W2:Y:S08]  /*0040*/  LDC.64 R4, c[0x0][0x388] ;  /* 0x0000e200ff047b82 */ /* 0x000eb00000000a00 */
[----:B------:R-:W3:Y:S01]  /*0050*/  LDC.64 R6, c[0x0][0x390] ;  /* 0x0000e400ff067b82 */ /* 0x000ee20000000a00 */
[----:B0-----:R-:W-:-:S04]  /*0060*/  IMAD.WIDE.U32 R2, R9, 0x4, R2 ;  /* 0x0000000409027825 */ /* 0x001fc800078e0002 */
[C---:B--2---:R-:W-:Y:S02]  /*0070*/  IMAD.WIDE.U32 R4, R9.reuse, 0x4, R4 ;  /* 0x0000000409047825 */ /* 0x044fe400078e0004 */
[----:B-1----:R-:W2:Y:S04]  /*0080*/  LDG.E R2, desc[UR4][R2.64] ;  /* 0x0000000402027981 */ /* 0x002ea8000c1e1900 */
[----:B------:R-:W2:Y:S01]  /*0090*/  LDG.E R5, desc[UR4][R4.64] ;  /* 0x0000000404057981 */ /* 0x000ea2000c1e1900 */
[----:B---3--:R-:W-:-:S04]  /*00a0*/  IMAD.WIDE.U32 R6, R9, 0x4, R6 ;  /* 0x0000000409067825 */ /* 0x008fc800078e0006 */
[----:B--2---:R-:W-:-:S05]  /*00b0*/  FADD R9, R2, R5 ;  /* 0x0000000502097221 */ /* 0x004fca0000000000 */
[----:B------:R-:W-:Y:S01]  /*00c0*/  STG.E desc[UR4][R6.64], R9 ;  /* 0x0000000906007986 */ /* 0x000fe2000c101904 */
[----:B------:R-:W-:Y:S05]  /*00d0*/  EXIT ;  /* 0x000000000000794d */ /* 0x000fea0003800000 */
.L_x_0:
[----:B------:R-:W-:-:S00]  /*00e0*/  BRA `(.L_x_0) ;  /* 0xfffffffc00fc7947 */ /* 0x000fc0000383ffff */
[----:B------:R-:W-:-:S00]  /*00f0*/  NOP ;  /* 0x0000000000007918 */ /* 0x000fc00000000000 */
        /* <DEDUP_REMOVED lines=8> */
.L_x_1:


//--------------------- .nv.shared.reserved.0     --------------------------
	.section	.nv.shared.reserved.0,"aw",@nobits
	.weak		__nv_reservedSMEM_offset_0_alias
	.size		__nv_reservedSMEM_offset_0_alias, 0, 64
	.other		__nv_reservedSMEM_offset_0_alias,@"STO_CUDA_RESERVED_SHARED STV_DEFAULT"
__nv_reservedSMEM_offset_0_alias:
	.zero		0
	.zero		64


//--------------------- .nv.constant0._Z15sumVectorKernelPfS_S_ --------------------------
	.section	.nv.constant0._Z15sumVectorKernelPfS_S_,"a",@progbits
	.sectionflags	@""
	.align	4
.nv.constant0._Z15sumVectorKernelPfS_S_:
	.zero		920


//--------------------- SYMBOLS --------------------------

	.type		.nv.reservedSmem.offset0,@object
	.size		.nv.reservedSmem.offset0,0x4
